//
// Generated by NVIDIA NVVM Compiler
//
// Compiler Build ID: CL-36424714
// Cuda compilation tools, release 13.0, V13.0.88
// Based on NVVM 20.0.0
//

.version 9.0
.target sm_100
.address_size 64

	// .globl	_Z4execIfLi4ELi4ELi8EEvPT_
// _ZZ4execIfLi4ELi4ELi8EEvPT_E1a has been demoted
// _ZZ4execIfLi4ELi4ELi8EEvPT_E4temp has been demoted

.visible .entry _Z4execIfLi4ELi4ELi8EEvPT_(
	.param .u64 .ptr .align 1 _Z4execIfLi4ELi4ELi8EEvPT__param_0
)
{
	.reg .pred 	%p<39>;
	.reg .b32 	%r<89>;
	.reg .b32 	%f<111>;
	.reg .b64 	%rd<7>;
	.reg .b64 	%fd<5>;
	// demoted variable
	.shared .align 4 .b8 _ZZ4execIfLi4ELi4ELi8EEvPT_E1a[128];
	// demoted variable
	.shared .align 4 .b8 _ZZ4execIfLi4ELi4ELi8EEvPT_E4temp[16];
	ld.param.u64 	%rd3, [_Z4execIfLi4ELi4ELi8EEvPT__param_0];
	cvta.to.global.u64 	%rd1, %rd3;
	mov.u32 	%r26, %ctaid.x;
	mov.u32 	%r1, %ntid.x;
	mov.u32 	%r27, %tid.x;
	mad.lo.s32 	%r84, %r26, %r1, %r27;
	mov.u32 	%r28, %ctaid.y;
	mov.u32 	%r29, %ntid.y;
	mov.u32 	%r30, %tid.y;
	mad.lo.s32 	%r3, %r28, %r29, %r30;
	mov.u32 	%r31, %nctaid.y;
	mul.lo.s32 	%r4, %r29, %r31;
	mov.u32 	%r32, %ctaid.z;
	mov.u32 	%r33, %ntid.z;
	mov.u32 	%r34, %tid.z;
	mad.lo.s32 	%r5, %r32, %r33, %r34;
	mov.u32 	%r35, %nctaid.z;
	mul.lo.s32 	%r6, %r33, %r35;
	mad.lo.s32 	%r36, %r84, %r4, %r3;
	mad.lo.s32 	%r7, %r36, %r6, %r5;
	setp.gt.s32 	%p2, %r7, 31;
	@%p2 bra 	$L__BB0_7;
	and.b32  	%r37, %r7, -2147483641;
	setp.ne.s32 	%p3, %r37, 7;
	@%p3 bra 	$L__BB0_4;
	shl.b32 	%r49, %r7, 2;
	mov.u32 	%r50, _ZZ4execIfLi4ELi4ELi8EEvPT_E1a;
	add.s32 	%r51, %r50, %r49;
	mov.b32 	%r52, 0;
	st.shared.u32 	[%r51], %r52;
$L__BB0_3:
	setp.gt.u32 	%p5, %r7, 15;
	@%p5 bra 	$L__BB0_7;
	bra.uni 	$L__BB0_6;
$L__BB0_4:
	shr.s32 	%r38, %r7, 31;
	shr.u32 	%r39, %r38, 29;
	add.s32 	%r40, %r7, %r39;
	shr.s32 	%r41, %r40, 3;
	add.s32 	%r8, %r7, 1;
	sub.s32 	%r42, %r8, %r41;
	cvt.rn.f32.s32 	%f16, %r42;
	shl.b32 	%r43, %r7, 2;
	mov.u32 	%r44, _ZZ4execIfLi4ELi4ELi8EEvPT_E1a;
	add.s32 	%r45, %r44, %r43;
	st.shared.f32 	[%r45], %f16;
	setp.gt.s32 	%p4, %r7, 3;
	@%p4 bra 	$L__BB0_3;
	cvt.rn.f64.s32 	%fd1, %r8;
	mul.f64 	%fd2, %fd1, 0d41CDCD6500000000;
	cvt.rn.f32.f64 	%f17, %fd2;
	mov.u32 	%r47, _ZZ4execIfLi4ELi4ELi8EEvPT_E4temp;
	add.s32 	%r48, %r47, %r43;
	st.shared.f32 	[%r48], %f17;
$L__BB0_6:
	mul.wide.s32 	%rd4, %r7, 4;
	add.s64 	%rd5, %rd1, %rd4;
	mov.b32 	%r53, 0;
	st.global.u32 	[%rd5], %r53;
$L__BB0_7:
	setp.gt.s32 	%p6, %r84, 3;
	@%p6 bra 	$L__BB0_28;
	shl.b32 	%r9, %r6, 2;
	shl.b32 	%r10, %r6, 1;
	mov.u32 	%r54, %nctaid.x;
	mul.lo.s32 	%r11, %r1, %r54;
$L__BB0_9:
	setp.gt.u32 	%p7, %r3, 3;
	@%p7 bra 	$L__BB0_27;
	shl.b32 	%r55, %r84, 5;
	mov.u32 	%r56, _ZZ4execIfLi4ELi4ELi8EEvPT_E1a;
	add.s32 	%r13, %r56, %r55;
	mov.u32 	%r85, %r3;
$L__BB0_11:
	setp.gt.u32 	%p8, %r5, 7;
	shl.b32 	%r57, %r85, 2;
	mov.u32 	%r58, _ZZ4execIfLi4ELi4ELi8EEvPT_E4temp;
	add.s32 	%r59, %r58, %r57;
	ld.shared.f32 	%f18, [%r59];
	cvt.f64.f32 	%fd3, %f18;
	mul.f64 	%fd4, %fd3, 0d3E112E0BE826D695;
	cvt.rn.f32.f64 	%f1, %fd4;
	@%p8 bra 	$L__BB0_26;
	shl.b32 	%r60, %r5, 2;
	add.s32 	%r62, %r56, %r60;
	shl.b32 	%r63, %r84, 5;
	add.s32 	%r87, %r62, %r63;
	shl.b32 	%r86, %r5, 1;
	shl.b32 	%r64, %r84, 2;
	add.s32 	%r65, %r64, %r85;
	mul.wide.s32 	%rd6, %r65, 4;
	add.s64 	%rd2, %rd1, %rd6;
	setp.lt.f32 	%p9, %f1, 0f00800000;
	mul.f32 	%f19, %f1, 0f4B000000;
	selp.f32 	%f20, %f19, %f1, %p9;
	selp.f32 	%f21, 0fC1B80000, 0f00000000, %p9;
	mov.b32 	%r66, %f20;
	add.s32 	%r67, %r66, -1059760811;
	and.b32  	%r68, %r67, -8388608;
	sub.s32 	%r69, %r66, %r68;
	mov.b32 	%f22, %r69;
	cvt.rn.f32.s32 	%f23, %r68;
	fma.rn.f32 	%f24, %f23, 0f34000000, %f21;
	add.f32 	%f25, %f22, 0fBF800000;
	fma.rn.f32 	%f26, %f25, 0fBE055027, 0f3E1039F6;
	fma.rn.f32 	%f27, %f26, %f25, 0fBDF8CDCC;
	fma.rn.f32 	%f28, %f27, %f25, 0f3E0F2955;
	fma.rn.f32 	%f29, %f28, %f25, 0fBE2AD8B9;
	fma.rn.f32 	%f30, %f29, %f25, 0f3E4CED0B;
	fma.rn.f32 	%f31, %f30, %f25, 0fBE7FFF22;
	fma.rn.f32 	%f32, %f31, %f25, 0f3EAAAA78;
	fma.rn.f32 	%f33, %f32, %f25, 0fBF000000;
	mul.f32 	%f34, %f25, %f33;
	fma.rn.f32 	%f35, %f34, %f25, %f25;
	fma.rn.f32 	%f36, %f24, 0f3F317218, %f35;
	setp.gt.u32 	%p10, %r66, 2139095039;
	fma.rn.f32 	%f37, %f20, 0f7F800000, 0f7F800000;
	selp.f32 	%f38, %f37, %f36, %p10;
	setp.eq.f32 	%p11, %f20, 0f00000000;
	selp.f32 	%f2, 0fFF800000, %f38, %p11;
	abs.f32 	%f39, %f1;
	setp.lt.f32 	%p12, %f39, 0f00800000;
	mul.f32 	%f40, %f39, 0f4B800000;
	selp.f32 	%f41, %f40, %f39, %p12;
	selp.f32 	%f42, 0fC1C00000, 0f00000000, %p12;
	mov.b32 	%r70, %f41;
	add.s32 	%r71, %r70, -1060439283;
	and.b32  	%r72, %r71, -8388608;
	sub.s32 	%r73, %r70, %r72;
	mov.b32 	%f43, %r73;
	cvt.rn.f32.s32 	%f44, %r72;
	fma.rn.f32 	%f45, %f44, 0f34000000, %f42;
	add.f32 	%f46, %f43, 0fBF800000;
	add.f32 	%f47, %f43, 0f3F800000;
	rcp.approx.ftz.f32 	%f48, %f47;
	add.f32 	%f49, %f46, %f46;
	mul.f32 	%f50, %f49, %f48;
	mul.f32 	%f51, %f50, %f50;
	sub.f32 	%f52, %f46, %f50;
	add.f32 	%f53, %f52, %f52;
	neg.f32 	%f54, %f50;
	fma.rn.f32 	%f55, %f54, %f46, %f53;
	mul.rn.f32 	%f56, %f48, %f55;
	fma.rn.f32 	%f57, %f51, 0f3A2C32E4, 0f3B52E7DB;
	fma.rn.f32 	%f58, %f57, %f51, 0f3C93BB73;
	fma.rn.f32 	%f59, %f58, %f51, 0f3DF6384F;
	mul.rn.f32 	%f60, %f59, %f51;
	fma.rn.f32 	%f61, %f50, 0f3FB8AA3B, %f45;
	sub.f32 	%f62, %f45, %f61;
	fma.rn.f32 	%f63, %f50, 0f3FB8AA3B, %f62;
	fma.rn.f32 	%f64, %f56, 0f3FB8AA3B, %f63;
	fma.rn.f32 	%f65, %f50, 0f32A55E34, %f64;
	mul.f32 	%f66, %f60, 0f40400000;
	fma.rn.f32 	%f67, %f66, %f56, %f65;
	fma.rn.f32 	%f68, %f60, %f50, %f67;
	add.rn.f32 	%f4, %f61, %f68;
	neg.f32 	%f69, %f61;
	add.rn.f32 	%f70, %f4, %f69;
	neg.f32 	%f71, %f70;
	add.rn.f32 	%f5, %f68, %f71;
	setp.eq.f32 	%p13, %f1, 0f00000000;
	setp.eq.f32 	%p14, %f39, 0f7F800000;
	or.pred  	%p1, %p13, %p14;
	add.f32 	%f72, %f1, %f1;
	mov.b32 	%r17, %f72;
	not.pred 	%p26, %p1;
	mov.u32 	%r88, %r5;
$L__BB0_13:
	setp.eq.s32 	%p15, %r88, 6;
	@%p15 bra 	$L__BB0_16;
	setp.ne.s32 	%p16, %r88, 0;
	@%p16 bra 	$L__BB0_17;
	ld.shared.f32 	%f76, [%r13];
	atom.global.add.f32 	%f77, [%rd2], %f76;
	bra.uni 	$L__BB0_25;
$L__BB0_16:
	ld.shared.f32 	%f73, [%r13+24];
	mul.f32 	%f74, %f2, %f73;
	atom.global.add.f32 	%f75, [%rd2], %f74;
	bra.uni 	$L__BB0_25;
$L__BB0_17:
	setp.eq.f32 	%p17, %f1, 0f3F800000;
	ld.shared.f32 	%f6, [%r87];
	add.s32 	%r74, %r86, -5;
	cvt.rn.f32.s32 	%f79, %r74;
	div.rn.f32 	%f80, %f79, 0f40400000;
	mul.f32 	%f81, %f80, 0f3F000000;
	cvt.rzi.f32.f32 	%f82, %f81;
	add.f32 	%f83, %f82, %f82;
	sub.f32 	%f84, %f80, %f83;
	abs.f32 	%f8, %f84;
	mul.rn.f32 	%f85, %f4, %f80;
	neg.f32 	%f86, %f85;
	fma.rn.f32 	%f87, %f4, %f80, %f86;
	fma.rn.f32 	%f88, %f5, %f80, %f87;
	cvt.rni.f32.f32 	%f89, %f85;
	sub.f32 	%f90, %f85, %f89;
	add.f32 	%f91, %f90, %f88;
	fma.rn.f32 	%f92, %f91, 0f391FCB8E, 0f3AAF85ED;
	fma.rn.f32 	%f93, %f92, %f91, 0f3C1D9856;
	fma.rn.f32 	%f94, %f93, %f91, 0f3D6357BB;
	fma.rn.f32 	%f95, %f94, %f91, 0f3E75FDEC;
	fma.rn.f32 	%f96, %f95, %f91, 0f3F317218;
	fma.rn.f32 	%f97, %f96, %f91, 0f3F800000;
	cvt.rzi.s32.f32 	%r75, %f89;
	setp.gt.f32 	%p18, %f89, 0f00000000;
	selp.b32 	%r76, 0, -2097152000, %p18;
	add.s32 	%r77, %r76, 2130706432;
	mov.b32 	%f98, %r77;
	mul.f32 	%f99, %f97, %f98;
	shl.b32 	%r78, %r75, 23;
	sub.s32 	%r79, %r78, %r76;
	mov.b32 	%f100, %r79;
	mul.f32 	%f101, %f99, %f100;
	abs.f32 	%f102, %f85;
	setp.gt.f32 	%p19, %f102, 0f43180000;
	setp.lt.f32 	%p20, %f85, 0f00000000;
	selp.f32 	%f103, 0f00000000, 0f7F800000, %p20;
	selp.f32 	%f9, %f103, %f101, %p19;
	setp.eq.f32 	%p21, %f80, 0f00000000;
	or.pred  	%p22, %p17, %p21;
	mov.f32 	%f110, 0f3F800000;
	@%p22 bra 	$L__BB0_24;
	setp.num.f32 	%p23, %f39, %f39;
	abs.f32 	%f104, %f80;
	setp.num.f32 	%p24, %f104, %f104;
	and.pred  	%p25, %p23, %p24;
	@%p25 bra 	$L__BB0_20;
	add.rn.f32 	%f110, %f1, %f80;
	bra.uni 	$L__BB0_24;
$L__BB0_20:
	@%p26 bra 	$L__BB0_22;
	setp.neu.f32 	%p34, %f8, 0f3F800000;
	setp.lt.f32 	%p35, %f80, 0f00000000;
	xor.b32  	%r80, %r17, 2139095040;
	selp.b32 	%r81, %r80, %r17, %p35;
	and.b32  	%r82, %r81, 2147483647;
	selp.b32 	%r83, %r82, %r81, %p34;
	mov.b32 	%f110, %r83;
	bra.uni 	$L__BB0_24;
$L__BB0_22:
	setp.geu.f32 	%p27, %f1, 0f00000000;
	setp.eq.f32 	%p28, %f1, 0fBF800000;
	setp.eq.f32 	%p29, %f104, 0f7F800000;
	and.pred  	%p30, %p28, %p29;
	or.pred  	%p31, %p30, %p27;
	selp.f32 	%f110, 0f3F800000, %f9, %p30;
	@%p31 bra 	$L__BB0_24;
	setp.neu.f32 	%p32, %f8, 0f3F800000;
	neg.f32 	%f105, %f9;
	selp.f32 	%f106, %f9, %f105, %p32;
	cvt.rmi.f32.f32 	%f107, %f80;
	setp.neu.f32 	%p33, %f80, %f107;
	selp.f32 	%f110, 0f7FFFFFFF, %f106, %p33;
$L__BB0_24:
	mul.f32 	%f108, %f6, %f110;
	atom.global.add.f32 	%f109, [%rd2], %f108;
$L__BB0_25:
	add.s32 	%r88, %r88, %r6;
	add.s32 	%r87, %r87, %r9;
	add.s32 	%r86, %r86, %r10;
	setp.lt.u32 	%p36, %r88, 8;
	@%p36 bra 	$L__BB0_13;
$L__BB0_26:
	add.s32 	%r85, %r85, %r4;
	setp.lt.u32 	%p37, %r85, 4;
	@%p37 bra 	$L__BB0_11;
$L__BB0_27:
	add.s32 	%r84, %r84, %r11;
	setp.lt.s32 	%p38, %r84, 4;
	@%p38 bra 	$L__BB0_9;
$L__BB0_28:
	ret;

}


// ===== COMPILED SASS (sm_100) =====

	.target	sm_100

	.elftype	@"ET_EXEC"


//--------------------- .note.nv.tkinfo           --------------------------
	.section	.note.nv.tkinfo,"",@"SHT_NOTE"
	.sectionflags	@"SHF_NOTE_NV_TKINFO"
	.tkinfo
        /*0018*/ 	.word	0x00000002
        /*0030*/ 	.string	""
        /*0030*/ 	.string	"ptxas"
        /*0030*/ 	.string	"Cuda compilation tools, release 13.0, V13.0.88"
        /*0030*/ 	.string	"Build cuda_13.0.r13.0/compiler.36424714_0"
        /*0030*/ 	.string	"-arch sm_100 -m 64 "



//--------------------- .note.nv.cuinfo           --------------------------
	.section	.note.nv.cuinfo,"",@"SHT_NOTE"
	.sectionflags	@"SHF_NOTE_NV_CUINFO"
        /*0018*/ 	.short	0x0002
        /*001a*/ 	.short	0x0064
        /*001c*/ 	.short	0x0082
	.zero		2


//--------------------- .nv.info                  --------------------------
	.section	.nv.info,"",@"SHT_CUDA_INFO"
	.align	4


	//----- nvinfo : EIATTR_REGCOUNT
	.align		4
        /*0000*/ 	.byte	0x04, 0x2f
        /*0002*/ 	.short	(.L_1 - .L_0)
	.align		4
.L_0:
        /*0004*/ 	.word	index@(_Z4execIfLi4ELi4ELi8EEvPT_)
        /*0008*/ 	.word	0x00000020


	//----- nvinfo : EIATTR_FRAME_SIZE
	.align		4
.L_1:
        /*000c*/ 	.byte	0x04, 0x11
        /*000e*/ 	.short	(.L_3 - .L_2)
	.align		4
.L_2:
        /*0010*/ 	.word	index@($__internal_0_$__cuda_sm3x_div_rn_noftz_f32_slowpath)
        /*0014*/ 	.word	0x00000000


	//----- nvinfo : EIATTR_FRAME_SIZE
	.align		4
.L_3:
        /*0018*/ 	.byte	0x04, 0x11
        /*001a*/ 	.short	(.L_5 - .L_4)
	.align		4
.L_4:
        /*001c*/ 	.word	index@(_Z4execIfLi4ELi4ELi8EEvPT_)
        /*0020*/ 	.word	0x00000000


	//----- nvinfo : EIATTR_MIN_STACK_SIZE
	.align		4
.L_5:
        /*0024*/ 	.byte	0x04, 0x12
        /*0026*/ 	.short	(.L_7 - .L_6)
	.align		4
.L_6:
        /*0028*/ 	.word	index@(_Z4execIfLi4ELi4ELi8EEvPT_)
        /*002c*/ 	.word	0x00000000
.L_7:


//--------------------- .nv.compat                --------------------------
	.section	.nv.compat,"",@"SHT_CUDA_COMPAT_INFO"
	.align	4
        /*0000*/ 	.byte	0x02, 0x09, 0x00, 0x00, 0x02, 0x02, 0x01, 0x00, 0x02, 0x05, 0x05, 0x00, 0x03, 0x07, 0x01, 0x01
        /*0010*/ 	.byte	0x02, 0x03, 0x00, 0x00, 0x02, 0x06, 0x01, 0x00, 0x04, 0x0b, 0x08, 0x00, 0x01, 0x00, 0x00, 0x00
        /*0020*/ 	.byte	0x00, 0x00, 0x00, 0x00


//--------------------- .nv.info._Z4execIfLi4ELi4ELi8EEvPT_ --------------------------
	.section	.nv.info._Z4execIfLi4ELi4ELi8EEvPT_,"",@"SHT_CUDA_INFO"
	.sectionflags	@""
	.align	4


	//----- nvinfo : EIATTR_CUDA_API_VERSION
	.align		4
        /*0000*/ 	.byte	0x04, 0x37
        /*0002*/ 	.short	(.L_9 - .L_8)
.L_8:
        /*0004*/ 	.word	0x00000082


	//----- nvinfo : EIATTR_KPARAM_INFO
	.align		4
.L_9:
        /*0008*/ 	.byte	0x04, 0x17
        /*000a*/ 	.short	(.L_11 - .L_10)
.L_10:
        /*000c*/ 	.word	0x00000000
        /*0010*/ 	.short	0x0000
        /*0012*/ 	.short	0x0000
        /*0014*/ 	.byte	0x00, 0xf5, 0x21, 0x00


	//----- nvinfo : EIATTR_SPARSE_MMA_MASK
	.align		4
.L_11:
        /*0018*/ 	.byte	0x03, 0x50
        /*001a*/ 	.short	0x0000


	//----- nvinfo : EIATTR_MAXREG_COUNT
	.align		4
        /*001c*/ 	.byte	0x03, 0x1b
        /*001e*/ 	.short	0x00ff


	//----- nvinfo : EIATTR_MERCURY_ISA_VERSION
	.align		4
        /*0020*/ 	.byte	0x03, 0x5f
        /*0022*/ 	.short	0x0101


	//----- nvinfo : EIATTR_VRC_CTA_INIT_COUNT
	.align		4
        /*0024*/ 	.byte	0x02, 0x4a
	.zero		1
	.zero		1


	//----- nvinfo : EIATTR_EXIT_INSTR_OFFSETS
	.align		4
        /*0028*/ 	.byte	0x04, 0x1c
        /*002a*/ 	.short	(.L_13 - .L_12)


	//   ....[0]....
.L_12:
        /*002c*/ 	.word	0x000003e0


	//   ....[1]....
        /*0030*/ 	.word	0x00001010


	//----- nvinfo : EIATTR_CRS_STACK_SIZE
	.align		4
.L_13:
        /*0034*/ 	.byte	0x04, 0x1e
        /*0036*/ 	.short	(.L_15 - .L_14)
.L_14:
        /*0038*/ 	.word	0x00000000


	//----- nvinfo : EIATTR_CBANK_PARAM_SIZE
	.align		4
.L_15:
        /*003c*/ 	.byte	0x03, 0x19
        /*003e*/ 	.short	0x0008


	//----- nvinfo : EIATTR_PARAM_CBANK
	.align		4
        /*0040*/ 	.byte	0x04, 0x0a
        /*0042*/ 	.short	(.L_17 - .L_16)
	.align		4
.L_16:
        /*0044*/ 	.word	index@(.nv.constant0._Z4execIfLi4ELi4ELi8EEvPT_)
        /*0048*/ 	.short	0x0380
        /*004a*/ 	.short	0x0008


	//----- nvinfo : EIATTR_SW_WAR
	.align		4
.L_17:
        /*004c*/ 	.byte	0x04, 0x36
        /*004e*/ 	.short	(.L_19 - .L_18)
.L_18:
        /*0050*/ 	.word	0x00000008
.L_19:


//--------------------- .nv.callgraph             --------------------------
	.section	.nv.callgraph,"",@"SHT_CUDA_CALLGRAPH"
	.align	4
	.sectionentsize	8
	.align		4
        /*0000*/ 	.word	0x00000000
	.align		4
        /*0004*/ 	.word	0xffffffff
	.align		4
        /*0008*/ 	.word	0x00000000
	.align		4
        /*000c*/ 	.word	0xfffffffe
	.align		4
        /*0010*/ 	.word	0x00000000
	.align		4
        /*0014*/ 	.word	0xfffffffd
	.align		4
        /*0018*/ 	.word	0x00000000
	.align		4
        /*001c*/ 	.word	0xfffffffc


//--------------------- .text._Z4execIfLi4ELi4ELi8EEvPT_ --------------------------
	.section	.text._Z4execIfLi4ELi4ELi8EEvPT_,"ax",@progbits
	.align	128
        .global         _Z4execIfLi4ELi4ELi8EEvPT_
        .type           _Z4execIfLi4ELi4ELi8EEvPT_,@function
        .size           _Z4execIfLi4ELi4ELi8EEvPT_,(.L_x_33 - _Z4execIfLi4ELi4ELi8EEvPT_)
        .other          _Z4execIfLi4ELi4ELi8EEvPT_,@"STO_CUDA_ENTRY STV_DEFAULT"
_Z4execIfLi4ELi4ELi8EEvPT_:
.text._Z4execIfLi4ELi4ELi8EEvPT_:
[----:B------:R-:W-:Y:S01]  /*0000*/  LDC R1, c[0x0][0x37c] ;  /* 0x0000df00ff017b82 */ /* 0x000fe20000000800 */
[----:B------:R-:W0:Y:S07]  /*0010*/  S2R R16, SR_TID.Y ;  /* 0x0000000000107919 */ /* 0x000e2e0000002200 */
[----:B------:R-:W1:Y:S01]  /*0020*/  LDC R12, c[0x0][0x360] ;  /* 0x0000d800ff0c7b82 */ /* 0x000e620000000800 */
[----:B------:R-:W-:Y:S01]  /*0030*/  BSSY.RECONVERGENT B0, `(.L_x_0) ;  /* 0x0000038000007945 */ /* 0x000fe20003800200 */
[----:B------:R-:W1:Y:S01]  /*0040*/  S2R R17, SR_TID.X ;  /* 0x0000000000117919 */ /* 0x000e620000002100 */
[----:B------:R-:W2:Y:S05]  /*0050*/  S2R R14, SR_TID.Z ;  /* 0x00000000000e7919 */ /* 0x000eaa0000002300 */
[----:B------:R-:W0:Y:S08]  /*0060*/  S2UR UR5, SR_CTAID.Y ;  /* 0x00000000000579c3 */ /* 0x000e300000002600 */
[----:B------:R-:W0:Y:S01]  /*0070*/  LDC R15, c[0x0][0x364] ;  /* 0x0000d900ff0f7b82 */ /* 0x000e220000000800 */
[----:B------:R-:W3:Y:S07]  /*0080*/  LDCU UR6, c[0x0][0x374] ;  /* 0x00006e80ff0677ac */ /* 0x000eee0008000800 */
[----:B------:R-:W1:Y:S08]  /*0090*/  S2UR UR4, SR_CTAID.X ;  /* 0x00000000000479c3 */ /* 0x000e700000002500 */
[----:B------:R-:W2:Y:S08]  /*00a0*/  S2UR UR7, SR_CTAID.Z ;  /* 0x00000000000779c3 */ /* 0x000eb00000002700 */
[----:B------:R-:W2:Y:S01]  /*00b0*/  LDC R13, c[0x0][0x368] ;  /* 0x0000da00ff0d7b82 */ /* 0x000ea20000000800 */
[----:B------:R-:W4:Y:S01]  /*00c0*/  LDCU UR8, c[0x0][0x378] ;  /* 0x00006f00ff0877ac */ /* 0x000f220008000800 */
[----:B0-----:R-:W-:-:S02]  /*00d0*/  IMAD R16, R15, UR5, R16 ;  /* 0x000000050f107c24 */ /* 0x001fc4000f8e0210 */
[----:B---3--:R-:W-:Y:S02]  /*00e0*/  IMAD R15, R15, UR6, RZ ;  /* 0x000000060f0f7c24 */ /* 0x008fe4000f8e02ff */
[----:B-1----:R-:W-:-:S04]  /*00f0*/  IMAD R17, R12, UR4, R17 ;  /* 0x000000040c117c24 */ /* 0x002fc8000f8e0211 */
[----:B------:R-:W-:Y:S02]  /*0100*/  IMAD R0, R17, R15, R16 ;  /* 0x0000000f11007224 */ /* 0x000fe400078e0210 */
[C---:B--2---:R-:W-:Y:S01]  /*0110*/  IMAD R14, R13.reuse, UR7, R14 ;  /* 0x000000070d0e7c24 */ /* 0x044fe2000f8e020e */
[----:B------:R-:W0:Y:S01]  /*0120*/  LDCU.64 UR6, c[0x0][0x358] ;  /* 0x00006b00ff0677ac */ /* 0x000e220008000a00 */
[----:B----4-:R-:W-:-:S04]  /*0130*/  IMAD R13, R13, UR8, RZ ;  /* 0x000000080d0d7c24 */ /* 0x010fc8000f8e02ff */
[----:B------:R-:W-:-:S05]  /*0140*/  IMAD R0, R13, R0, R14 ;  /* 0x000000000d007224 */ /* 0x000fca00078e020e */
[----:B------:R-:W-:-:S13]  /*0150*/  ISETP.GT.AND P0, PT, R0, 0x1f, PT ;  /* 0x0000001f0000780c */ /* 0x000fda0003f04270 */
[----:B0-----:R-:W-:Y:S05]  /*0160*/  @P0 BRA `(.L_x_1) ;  /* 0x0000000000900947 */ /* 0x001fea0003800000 */
[----:B------:R-:W-:Y:S01]  /*0170*/  LOP3.LUT R2, R0, 0x80000007, RZ, 0xc0, !PT ;  /* 0x8000000700027812 */ /* 0x000fe200078ec0ff */
[----:B------:R-:W-:Y:S03]  /*0180*/  BSSY.RELIABLE B1, `(.L_x_2) ;  /* 0x000001f000017945 */ /* 0x000fe60003800100 */
[----:B------:R-:W-:-:S13]  /*0190*/  ISETP.NE.AND P0, PT, R2, 0x7, PT ;  /* 0x000000070200780c */ /* 0x000fda0003f05270 */
[----:B------:R-:W0:Y:S01]  /*01a0*/  @!P0 S2R R3, SR_CgaCtaId ;  /* 0x0000000000038919 */ /* 0x000e220000008800 */
[----:B------:R-:W-:-:S04]  /*01b0*/  @!P0 MOV R2, 0x400 ;  /* 0x0000040000028802 */ /* 0x000fc80000000f00 */
[----:B0-----:R-:W-:-:S05]  /*01c0*/  @!P0 LEA R3, R3, R2, 0x18 ;  /* 0x0000000203038211 */ /* 0x001fca00078ec0ff */
[----:B------:R-:W-:-:S05]  /*01d0*/  @!P0 IMAD R3, R0, 0x4, R3 ;  /* 0x0000000400038824 */ /* 0x000fca00078e0203 */
[----:B------:R0:W-:Y:S01]  /*01e0*/  @!P0 STS [R3], RZ ;  /* 0x000000ff03008388 */ /* 0x0001e20000000800 */
[----:B------:R-:W-:Y:S05]  /*01f0*/  @!P0 BRA `(.L_x_3) ;  /* 0x0000000000508947 */ /* 0x000fea0003800000 */
[C---:B------:R-:W-:Y:S01]  /*0200*/  ISETP.GT.AND P0, PT, R0.reuse, 0x3, PT ;  /* 0x000000030000780c */ /* 0x040fe20003f04270 */
[----:B------:R-:W-:Y:S01]  /*0210*/  VIADD R4, R0, 0x1 ;  /* 0x0000000100047836 */ /* 0x000fe20000000000 */
[----:B------:R-:W1:Y:S01]  /*0220*/  S2R R8, SR_CgaCtaId ;  /* 0x0000000000087919 */ /* 0x000e620000008800 */
[----:B------:R-:W-:Y:S02]  /*0230*/  SHF.R.S32.HI R5, RZ, 0x1f, R0 ;  /* 0x0000001fff057819 */ /* 0x000fe40000011400 */
[----:B------:R-:W-:Y:S02]  /*0240*/  MOV R7, 0x400 ;  /* 0x0000040000077802 */ /* 0x000fe40000000f00 */
[----:B------:R-:W-:-:S04]  /*0250*/  LEA.HI R5, R5, R0, RZ, 0x3 ;  /* 0x0000000005057211 */ /* 0x000fc800078f18ff */
[----:B------:R-:W-:Y:S02]  /*0260*/  SHF.R.S32.HI R5, RZ, 0x3, R5 ;  /* 0x00000003ff057819 */ /* 0x000fe40000011405 */
[----:B0-----:R-:W0:Y:S01]  /*0270*/  @!P0 I2F.F64 R2, R4 ;  /* 0x0000000400028312 */ /* 0x001e220000201c00 */
[----:B------:R-:W-:Y:S02]  /*0280*/  @!P0 IADD3 R6, PT, PT, R7, 0x80, RZ ;  /* 0x0000008007068810 */ /* 0x000fe40007ffe0ff */
[----:B------:R-:W-:-:S05]  /*0290*/  IMAD.IADD R5, R4, 0x1, -R5 ;  /* 0x0000000104057824 */ /* 0x000fca00078e0a05 */
[----:B------:R-:W-:Y:S01]  /*02a0*/  I2FP.F32.S32 R5, R5 ;  /* 0x0000000500057245 */ /* 0x000fe20000201400 */
[----:B0-----:R-:W-:Y:S01]  /*02b0*/  @!P0 DMUL R2, R2, 1.00000000000000000000e+09 ;  /* 0x41cdcd6502028828 */ /* 0x001fe20000000000 */
[C---:B-1----:R-:W-:Y:S02]  /*02c0*/  LEA R9, R8.reuse, R7, 0x18 ;  /* 0x0000000708097211 */ /* 0x042fe400078ec0ff */
[----:B------:R-:W-:-:S07]  /*02d0*/  @!P0 LEA R7, R8, R6, 0x18 ;  /* 0x0000000608078211 */ /* 0x000fce00078ec0ff */
[----:B------:R-:W0:Y:S01]  /*02e0*/  @!P0 F2F.F32.F64 R2, R2 ;  /* 0x0000000200028310 */ /* 0x000e220000301000 */
[C---:B------:R-:W-:Y:S01]  /*02f0*/  IMAD R4, R0.reuse, 0x4, R9 ;  /* 0x0000000400047824 */ /* 0x040fe200078e0209 */
[----:B------:R-:W-:-:S04]  /*0300*/  @!P0 LEA R7, R0, R7, 0x2 ;  /* 0x0000000700078211 */ /* 0x000fc800078e10ff */
[----:B------:R1:W-:Y:S04]  /*0310*/  STS [R4], R5 ;  /* 0x0000000504007388 */ /* 0x0003e80000000800 */
[----:B0-----:R1:W-:Y:S01]  /*0320*/  @!P0 STS [R7], R2 ;  /* 0x0000000207008388 */ /* 0x0013e20000000800 */
[----:B------:R-:W-:Y:S05]  /*0330*/  @!P0 BRA `(.L_x_4) ;  /* 0x00000000000c8947 */ /* 0x000fea0003800000 */
.L_x_3:
[----:B------:R-:W-:-:S13]  /*0340*/  ISETP.GT.U32.AND P0, PT, R0, 0xf, PT ;  /* 0x0000000f0000780c */ /* 0x000fda0003f04070 */
[----:B------:R-:W-:Y:S05]  /*0350*/  @P0 BREAK.RELIABLE B1 ;  /* 0x0000000000010942 */ /* 0x000fea0003800100 */
[----:B------:R-:W-:Y:S05]  /*0360*/  @P0 BRA `(.L_x_1) ;  /* 0x0000000000100947 */ /* 0x000fea0003800000 */
.L_x_4:
[----:B------:R-:W-:Y:S05]  /*0370*/  BSYNC.RELIABLE B1 ;  /* 0x0000000000017941 */ /* 0x000fea0003800100 */
.L_x_2:
[----:B01----:R-:W0:Y:S02]  /*0380*/  LDC.64 R2, c[0x0][0x380] ;  /* 0x0000e000ff027b82 */ /* 0x003e240000000a00 */
[----:B0-----:R-:W-:-:S05]  /*0390*/  IMAD.WIDE R2, R0, 0x4, R2 ;  /* 0x0000000400027825 */ /* 0x001fca00078e0202 */
[----:B------:R2:W-:Y:S02]  /*03a0*/  STG.E desc[UR6][R2.64], RZ ;  /* 0x000000ff02007986 */ /* 0x0005e4000c101906 */
.L_x_1:
[----:B------:R-:W-:Y:S05]  /*03b0*/  BSYNC.RECONVERGENT B0 ;  /* 0x0000000000007941 */ /* 0x000fea0003800200 */
.L_x_0:
[----:B------:R-:W-:Y:S05]  /*03c0*/  WARPSYNC.ALL ;  /* 0x0000000000007948 */ /* 0x000fea0003800000 */
[----:B------:R-:W-:-:S13]  /*03d0*/  ISETP.GT.AND P0, PT, R17, 0x3, PT ;  /* 0x000000031100780c */ /* 0x000fda0003f04270 */
[----:B------:R-:W-:Y:S05]  /*03e0*/  @P0 EXIT ;  /* 0x000000000000094d */ /* 0x000fea0003800000 */
[----:B------:R-:W3:Y:S02]  /*03f0*/  LDCU UR4, c[0x0][0x370] ;  /* 0x00006e00ff0477ac */ /* 0x000ee40008000800 */
[----:B---3--:R-:W-:-:S07]  /*0400*/  IMAD R12, R12, UR4, RZ ;  /* 0x000000040c0c7c24 */ /* 0x008fce000f8e02ff */
.L_x_19:
[----:B------:R-:W-:Y:S01]  /*0410*/  ISETP.GT.U32.AND P0, PT, R16, 0x3, PT ;  /* 0x000000031000780c */ /* 0x000fe20003f04070 */
[----:B------:R-:W-:-:S12]  /*0420*/  BSSY B2, `(.L_x_5) ;  /* 0x00000bb000027945 */ /* 0x000fd80003800000 */
[----:B012---:R-:W-:Y:S05]  /*0430*/  @P0 BRA `(.L_x_6) ;  /* 0x0000000800e40947 */ /* 0x007fea0003800000 */
[----:B------:R-:W3:Y:S01]  /*0440*/  S2R R0, SR_CgaCtaId ;  /* 0x0000000000007919 */ /* 0x000ee20000008800 */
[----:B------:R-:W-:Y:S01]  /*0450*/  MOV R11, 0x400 ;  /* 0x00000400000b7802 */ /* 0x000fe20000000f00 */
[----:B------:R-:W-:-:S03]  /*0460*/  IMAD.MOV.U32 R10, RZ, RZ, R16 ;  /* 0x000000ffff0a7224 */ /* 0x000fc600078e0010 */
[----:B---3--:R-:W-:-:S05]  /*0470*/  LEA R11, R0, R11, 0x18 ;  /* 0x0000000b000b7211 */ /* 0x008fca00078ec0ff */
[----:B------:R-:W-:-:S07]  /*0480*/  IMAD R9, R17, 0x20, R11 ;  /* 0x0000002011097824 */ /* 0x000fce00078e020b */
.L_x_18:
[----:B------:R-:W-:Y:S01]  /*0490*/  ISETP.GT.U32.AND P0, PT, R14, 0x7, PT ;  /* 0x000000070e00780c */ /* 0x000fe20003f04070 */
[----:B------:R-:W-:-:S12]  /*04a0*/  BSSY B1, `(.L_x_7) ;  /* 0x00000af000017945 */ /* 0x000fd80003800000 */
[----:B012---:R-:W-:Y:S05]  /*04b0*/  @P0 BRA `(.L_x_8) ;  /* 0x0000000800b40947 */ /* 0x007fea0003800000 */
[----:B------:R-:W3:Y:S01]  /*04c0*/  S2UR UR5, SR_CgaCtaId ;  /* 0x00000000000579c3 */ /* 0x000ee20000008800 */
[----:B------:R-:W-:Y:S01]  /*04d0*/  UMOV UR4, 0x400 ;  /* 0x0000040000047882 */ /* 0x000fe20000000000 */
[----:B------:R-:W-:Y:S01]  /*04e0*/  IMAD.MOV.U32 R22, RZ, RZ, 0x3a2c32e4 ;  /* 0x3a2c32e4ff167424 */ /* 0x000fe200078e00ff */
[----:B------:R-:W-:-:S04]  /*04f0*/  UIADD3 UR4, UPT, UPT, UR4, 0x80, URZ ;  /* 0x0000008004047890 */ /* 0x000fc8000fffe0ff */
[----:B---3--:R-:W-:-:S03]  /*0500*/  ULEA UR4, UR5, UR4, 0x18 ;  /* 0x0000000405047291 */ /* 0x008fc6000f8ec0ff */
[----:B------:R-:W-:-:S03]  /*0510*/  UMOV UR5, 0x3e112e0b ;  /* 0x3e112e0b00057882 */ /* 0x000fc60000000000 */
[----:B------:R-:W-:Y:S01]  /*0520*/  LEA R0, R10, UR4, 0x2 ;  /* 0x000000040a007c11 */ /* 0x000fe2000f8e10ff */
[----:B------:R-:W-:-:S05]  /*0530*/  UMOV UR4, 0xe826d695 ;  /* 0xe826d69500047882 */ /* 0x000fca0000000000 */
[----:B------:R-:W0:Y:S02]  /*0540*/  LDS R0, [R0] ;  /* 0x0000000000007984 */ /* 0x000e240000000800 */
[----:B012---:R-:W0:Y:S02]  /*0550*/  F2F.F64.F32 R2, R0 ;  /* 0x0000000000027310 */ /* 0x007e240000201800 */
[----:B0-----:R-:W-:-:S06]  /*0560*/  DMUL R2, R2, UR4 ;  /* 0x0000000402027c28 */ /* 0x001fcc0008000000 */
[----:B------:R-:W0:Y:S02]  /*0570*/  F2F.F32.F64 R8, R2 ;  /* 0x0000000200087310 */ /* 0x000e240000301000 */
[C---:B0-----:R-:W-:Y:S01]  /*0580*/  FMUL R5, |R8|.reuse, 16777216 ;  /* 0x4b80000008057820 */ /* 0x041fe20000400200 */
[C---:B------:R-:W-:Y:S02]  /*0590*/  FSETP.GEU.AND P1, PT, |R8|.reuse, 1.175494350822287508e-38, PT ;  /* 0x008000000800780b */ /* 0x040fe40003f2e200 */
[----:B------:R-:W-:Y:S02]  /*05a0*/  FSETP.GEU.AND P0, PT, R8, 1.175494350822287508e-38, PT ;  /* 0x008000000800780b */ /* 0x000fe40003f0e000 */
[----:B------:R-:W-:Y:S02]  /*05b0*/  FSEL R4, R5, |R8|, !P1 ;  /* 0x4000000805047208 */ /* 0x000fe40004800000 */
[----:B------:R-:W-:Y:S02]  /*05c0*/  FSEL R18, RZ, -24, P1 ;  /* 0xc1c00000ff127808 */ /* 0x000fe40000800000 */
[----:B------:R-:W-:-:S04]  /*05d0*/  IADD3 R5, PT, PT, R4, -0x3f3504f3, RZ ;  /* 0xc0cafb0d04057810 */ /* 0x000fc80007ffe0ff */
[----:B------:R-:W-:Y:S01]  /*05e0*/  LOP3.LUT R21, R5, 0xff800000, RZ, 0xc0, !PT ;  /* 0xff80000005157812 */ /* 0x000fe200078ec0ff */
[----:B------:R-:W-:-:S04]  /*05f0*/  FMUL R5, R8, 8388608 ;  /* 0x4b00000008057820 */ /* 0x000fc80000400000 */
[----:B------:R-:W-:Y:S01]  /*0600*/  IMAD.IADD R4, R4, 0x1, -R21 ;  /* 0x0000000104047824 */ /* 0x000fe200078e0a15 */
[----:B------:R-:W-:Y:S02]  /*0610*/  FSEL R0, R5, R8, !P0 ;  /* 0x0000000805007208 */ /* 0x000fe40004000000 */
[----:B------:R-:W-:Y:S01]  /*0620*/  I2FP.F32.S32 R21, R21 ;  /* 0x0000001500157245 */ /* 0x000fe20000201400 */
[C---:B------:R-:W-:Y:S01]  /*0630*/  FADD R20, R4.reuse, 1 ;  /* 0x3f80000004147421 */ /* 0x040fe20000000000 */
[----:B------:R-:W-:Y:S01]  /*0640*/  FADD R19, R4, -1 ;  /* 0xbf80000004137421 */ /* 0x000fe20000000000 */
[C---:B------:R-:W-:Y:S01]  /*0650*/  VIADD R7, R0.reuse, 0xc0d55555 ;  /* 0xc0d5555500077836 */ /* 0x040fe20000000000 */
[C---:B------:R-:W-:Y:S01]  /*0660*/  ISETP.GT.U32.AND P1, PT, R0.reuse, 0x7f7fffff, PT ;  /* 0x7f7fffff0000780c */ /* 0x040fe20003f24070 */
[----:B------:R-:W0:Y:S01]  /*0670*/  MUFU.RCP R2, R20 ;  /* 0x0000001400027308 */ /* 0x000e220000001000 */
[----:B------:R-:W-:Y:S01]  /*0680*/  FADD R3, R19, R19 ;  /* 0x0000001313037221 */ /* 0x000fe20000000000 */
[----:B------:R-:W-:Y:S01]  /*0690*/  IMAD.MOV.U32 R4, RZ, RZ, 0x3e055027 ;  /* 0x3e055027ff047424 */ /* 0x000fe200078e00ff */
[----:B------:R-:W-:Y:S01]  /*06a0*/  LOP3.LUT R7, R7, 0xff800000, RZ, 0xc0, !PT ;  /* 0xff80000007077812 */ /* 0x000fe200078ec0ff */
[----:B------:R-:W-:Y:S01]  /*06b0*/  FFMA R21, R21, 1.1920928955078125e-07, R18 ;  /* 0x3400000015157823 */ /* 0x000fe20000000012 */
[----:B------:R-:W-:-:S02]  /*06c0*/  FSETP.NEU.AND P2, PT, R0, RZ, PT ;  /* 0x000000ff0000720b */ /* 0x000fc40003f4d000 */
[-C--:B------:R-:W-:Y:S02]  /*06d0*/  IADD3 R5, PT, PT, R0, -R7.reuse, RZ ;  /* 0x8000000700057210 */ /* 0x080fe40007ffe0ff */
[----:B------:R-:W-:-:S03]  /*06e0*/  I2FP.F32.S32 R7, R7 ;  /* 0x0000000700077245 */ /* 0x000fc60000201400 */
[----:B------:R-:W-:-:S04]  /*06f0*/  FADD R5, R5, -1 ;  /* 0xbf80000005057421 */ /* 0x000fc80000000000 */
[----:B------:R-:W-:Y:S01]  /*0700*/  FFMA R4, R5, -R4, 0.14084610342979431152 ;  /* 0x3e1039f605047423 */ /* 0x000fe20000000804 */
[----:B0-----:R-:W-:-:S03]  /*0710*/  FMUL R6, R2, R3 ;  /* 0x0000000302067220 */ /* 0x001fc60000400000 */
[----:B------:R-:W-:Y:S01]  /*0720*/  FFMA R4, R5, R4, -0.12148627638816833496 ;  /* 0xbdf8cdcc05047423 */ /* 0x000fe20000000004 */
[----:B------:R-:W-:Y:S01]  /*0730*/  FADD R20, R19, -R6 ;  /* 0x8000000613147221 */ /* 0x000fe20000000000 */
[----:B------:R-:W-:Y:S02]  /*0740*/  FMUL R3, R6, R6 ;  /* 0x0000000606037220 */ /* 0x000fe40000400000 */
[----:B------:R-:W-:Y:S01]  /*0750*/  FFMA R18, R5, R4, 0.13980610668659210205 ;  /* 0x3e0f295505127423 */ /* 0x000fe20000000004 */
[----:B------:R-:W-:Y:S01]  /*0760*/  FADD R20, R20, R20 ;  /* 0x0000001414147221 */ /* 0x000fe20000000000 */
[----:B------:R-:W-:Y:S01]  /*0770*/  FFMA R22, R3, R22, 0.0032181653659790754318 ;  /* 0x3b52e7db03167423 */ /* 0x000fe20000000016 */
[----:B------:R-:W-:Y:S02]  /*0780*/  FFMA R4, R6, 1.4426950216293334961, R21 ;  /* 0x3fb8aa3b06047823 */ /* 0x000fe40000000015 */
[----:B------:R-:W-:Y:S01]  /*0790*/  FFMA R19, R19, -R6, R20 ;  /* 0x8000000613137223 */ /* 0x000fe20000000014 */
[----:B------:R-:W-:Y:S01]  /*07a0*/  FFMA R20, R5, R18, -0.16684235632419586182 ;  /* 0xbe2ad8b905147423 */ /* 0x000fe20000000012 */
[----:B------:R-:W-:Y:S01]  /*07b0*/  FFMA R22, R3, R22, 0.018033718690276145935 ;  /* 0x3c93bb7303167423 */ /* 0x000fe20000000016 */
[----:B------:R-:W-:Y:S01]  /*07c0*/  FADD R21, R21, -R4 ;  /* 0x8000000415157221 */ /* 0x000fe20000000000 */
[----:B------:R-:W-:Y:S01]  /*07d0*/  FMUL R18, R2, R19 ;  /* 0x0000001302127220 */ /* 0x000fe20000400000 */
[----:B------:R-:W-:Y:S01]  /*07e0*/  FFMA R20, R5, R20, 0.20012299716472625732 ;  /* 0x3e4ced0b05147423 */ /* 0x000fe20000000014 */
[----:B------:R-:W-:Y:S01]  /*07f0*/  FFMA R22, R3, R22, 0.12022458761930465698 ;  /* 0x3df6384f03167423 */ /* 0x000fe20000000016 */
[----:B------:R-:W-:-:S02]  /*0800*/  FFMA R21, R6, 1.4426950216293334961, R21 ;  /* 0x3fb8aa3b06157823 */ /* 0x000fc40000000015 */
[----:B------:R-:W-:Y:S01]  /*0810*/  FFMA R20, R5, R20, -0.24999669194221496582 ;  /* 0xbe7fff2205147423 */ /* 0x000fe20000000014 */
[----:B------:R-:W-:Y:S01]  /*0820*/  FMUL R19, R3, R22 ;  /* 0x0000001603137220 */ /* 0x000fe20000400000 */
[----:B------:R-:W-:Y:S01]  /*0830*/  FFMA R21, R18, 1.4426950216293334961, R21 ;  /* 0x3fb8aa3b12157823 */ /* 0x000fe20000000015 */
[----:B------:R-:W0:Y:S01]  /*0840*/  LDC.64 R2, c[0x0][0x380] ;  /* 0x0000e000ff027b82 */ /* 0x000e220000000a00 */
[----:B------:R-:W-:Y:S01]  /*0850*/  FFMA R22, R5, R20, 0.33333182334899902344 ;  /* 0x3eaaaa7805167423 */ /* 0x000fe20000000014 */
[----:B------:R-:W-:Y:S01]  /*0860*/  FMUL R23, R19, 3 ;  /* 0x4040000013177820 */ /* 0x000fe20000400000 */
[----:B------:R-:W-:Y:S01]  /*0870*/  FFMA R21, R6, 1.9251366722983220825e-08, R21 ;  /* 0x32a55e3406157823 */ /* 0x000fe20000000015 */
[----:B------:R-:W-:Y:S01]  /*0880*/  FSEL R20, RZ, -23, P0 ;  /* 0xc1b80000ff147808 */ /* 0x000fe20000000000 */
[C---:B------:R-:W-:Y:S01]  /*0890*/  FFMA R22, R5.reuse, R22, -0.5 ;  /* 0xbf00000005167423 */ /* 0x040fe20000000016 */
[----:B------:R-:W-:Y:S01]  /*08a0*/  FSETP.NEU.AND P0, PT, |R8|, +INF , PT ;  /* 0x7f8000000800780b */ /* 0x000fe20003f0d200 */
[----:B------:R-:W-:Y:S01]  /*08b0*/  FFMA R21, R18, R23, R21 ;  /* 0x0000001712157223 */ /* 0x000fe20000000015 */
[----:B------:R-:W-:Y:S01]  /*08c0*/  MOV R23, 0x7f800000 ;  /* 0x7f80000000177802 */ /* 0x000fe20000000f00 */
[----:B------:R-:W-:Y:S01]  /*08d0*/  FMUL R22, R5, R22 ;  /* 0x0000001605167220 */ /* 0x000fe20000400000 */
[----:B------:R-:W-:Y:S01]  /*08e0*/  FFMA R20, R7, 1.1920928955078125e-07, R20 ;  /* 0x3400000007147823 */ /* 0x000fe20000000014 */
[----:B------:R-:W-:Y:S01]  /*08f0*/  FFMA R19, R6, R19, R21 ;  /* 0x0000001306137223 */ /* 0x000fe20000000015 */
[----:B------:R-:W-:Y:S01]  /*0900*/  FSETP.EQ.OR P0, PT, R8, RZ, !P0 ;  /* 0x000000ff0800720b */ /* 0x000fe20004702400 */
[----:B------:R-:W-:Y:S01]  /*0910*/  FFMA R5, R5, R22, R5 ;  /* 0x0000001605057223 */ /* 0x000fe20000000005 */
[----:B------:R-:W-:-:S02]  /*0920*/  IMAD R22, R14, 0x4, R11 ;  /* 0x000000040e167824 */ /* 0x000fc400078e020b */
[----:B------:R-:W-:Y:S01]  /*0930*/  FADD R7, R4, R19 ;  /* 0x0000001304077221 */ /* 0x000fe20000000000 */
[----:B------:R-:W-:Y:S01]  /*0940*/  SHF.L.U32 R18, R14, 0x1, RZ ;  /* 0x000000010e127819 */ /* 0x000fe200000006ff */
[----:B------:R-:W-:Y:S01]  /*0950*/  FFMA R21, R20, 0.69314718246459960938, R5 ;  /* 0x3f31721814157823 */ /* 0x000fe20000000005 */
[----:B------:R-:W-:Y:S01]  /*0960*/  @P1 FFMA R21, R0, R23, +INF ;  /* 0x7f80000000151423 */ /* 0x000fe20000000017 */
[----:B------:R-:W-:Y:S01]  /*0970*/  FADD R6, -R4, R7 ;  /* 0x0000000704067221 */ /* 0x000fe20000000100 */
[----:B------:R-:W-:Y:S02]  /*0980*/  IMAD R5, R17, 0x4, R10 ;  /* 0x0000000411057824 */ /* 0x000fe400078e020a */
[----:B------:R-:W-:Y:S02]  /*0990*/  IMAD.MOV.U32 R20, RZ, RZ, R14 ;  /* 0x000000ffff147224 */ /* 0x000fe400078e000e */
[----:B------:R-:W-:Y:S01]  /*09a0*/  FADD R6, R19, -R6 ;  /* 0x8000000613067221 */ /* 0x000fe20000000000 */
[----:B0-----:R-:W-:-:S04]  /*09b0*/  IMAD.WIDE R2, R5, 0x4, R2 ;  /* 0x0000000405027825 */ /* 0x001fc800078e0202 */
[----:B------:R-:W-:Y:S01]  /*09c0*/  FADD R19, R8, R8 ;  /* 0x0000000808137221 */ /* 0x000fe20000000000 */
[----:B------:R-:W-:Y:S01]  /*09d0*/  FSEL R21, R21, -INF , P2 ;  /* 0xff80000015157808 */ /* 0x000fe20001000000 */
[----:B------:R-:W-:-:S07]  /*09e0*/  IMAD R22, R17, 0x20, R22 ;  /* 0x0000002011167824 */ /* 0x000fce00078e0216 */
.L_x_17:
[----:B------:R-:W-:Y:S01]  /*09f0*/  ISETP.NE.AND P1, PT, R20, 0x6, PT ;  /* 0x000000061400780c */ /* 0x000fe20003f25270 */
[----:B------:R-:W-:Y:S05]  /*0a00*/  YIELD ;  /* 0x0000000000007946 */ /* 0x000fea0003800000 */
[----:B------:R-:W-:Y:S07]  /*0a10*/  BSSY.RECONVERGENT B0, `(.L_x_9) ;  /* 0x0000052000007945 */ /* 0x000fee0003800200 */
[----:B012---:R-:W-:Y:S05]  /*0a20*/  @!P1 BRA `(.L_x_10) ;  /* 0x0000000400349947 */ /* 0x007fea0003800000 */
[----:B------:R-:W-:-:S13]  /*0a30*/  ISETP.NE.AND P1, PT, R20, RZ, PT ;  /* 0x000000ff1400720c */ /* 0x000fda0003f25270 */
[----:B------:R-:W-:Y:S05]  /*0a40*/  @P1 BRA `(.L_x_11) ;  /* 0x00000000000c1947 */ /* 0x000fea0003800000 */
[----:B------:R-:W0:Y:S04]  /*0a50*/  LDS R5, [R9] ;  /* 0x0000000009057984 */ /* 0x000e280000000800 */
[----:B0-----:R2:W-:Y:S01]  /*0a60*/  REDG.E.ADD.F32.FTZ.RN.STRONG.GPU desc[UR6][R2.64], R5 ;  /* 0x00000005020079a6 */ /* 0x0015e2000c12f306 */
[----:B------:R-:W-:Y:S05]  /*0a70*/  BRA `(.L_x_12) ;  /* 0x00000004002c7947 */ /* 0x000fea0003800000 */
.L_x_11:
[----:B------:R0:W1:Y:S01]  /*0a80*/  LDS R23, [R22] ;  /* 0x0000000016177984 */ /* 0x0000620000000800 */
[----:B------:R-:W-:Y:S02]  /*0a90*/  HFMA2 R5, -RZ, RZ, 1.666015625, -0.052093505859375 ;  /* 0x3eaaaaabff057431 */ /* 0x000fe400000001ff */
[----:B------:R-:W-:Y:S01]  /*0aa0*/  VIADD R0, R18, 0xfffffffb ;  /* 0xfffffffb12007836 */ /* 0x000fe20000000000 */
[----:B------:R-:W-:Y:S01]  /*0ab0*/  BSSY.RECONVERGENT B4, `(.L_x_13) ;  /* 0x000000d000047945 */ /* 0x000fe20003800200 */
[----:B------:R-:W-:-:S03]  /*0ac0*/  IMAD.MOV.U32 R4, RZ, RZ, 0x40400000 ;  /* 0x40400000ff047424 */ /* 0x000fc600078e00ff */
[----:B------:R-:W-:-:S04]  /*0ad0*/  I2FP.F32.S32 R0, R0 ;  /* 0x0000000000007245 */ /* 0x000fc80000201400 */
[----:B------:R-:W2:Y:S01]  /*0ae0*/  FCHK P1, R0, 3 ;  /* 0x4040000000007902 */ /* 0x000ea20000020000 */
[----:B------:R-:W-:-:S04]  /*0af0*/  FFMA R4, R5, -R4, 1 ;  /* 0x3f80000005047423 */ /* 0x000fc80000000804 */
[----:B------:R-:W-:-:S04]  /*0b00*/  FFMA R5, R4, R5, 0.3333333432674407959 ;  /* 0x3eaaaaab04057423 */ /* 0x000fc80000000005 */
[----:B------:R-:W-:-:S04]  /*0b10*/  FFMA R4, R0, R5, RZ ;  /* 0x0000000500047223 */ /* 0x000fc800000000ff */
[----:B------:R-:W-:-:S04]  /*0b20*/  FFMA R24, R4, -3, R0 ;  /* 0xc040000004187823 */ /* 0x000fc80000000000 */
[----:B------:R-:W-:Y:S01]  /*0b30*/  FFMA R4, R5, R24, R4 ;  /* 0x0000001805047223 */ /* 0x000fe20000000004 */
[----:B0-2---:R-:W-:Y:S06]  /*0b40*/  @!P1 BRA `(.L_x_14) ;  /* 0x00000000000c9947 */ /* 0x005fec0003800000 */
[----:B------:R-:W-:-:S07]  /*0b50*/  MOV R4, 0xb70 ;  /* 0x00000b7000047802 */ /* 0x000fce0000000f00 */
[----:B-1----:R-:W-:Y:S05]  /*0b60*/  CALL.REL.NOINC `($__internal_0_$__cuda_sm3x_div_rn_noftz_f32_slowpath) ;  /* 0x00000004002c7944 */ /* 0x002fea0003c00000 */
[----:B------:R-:W-:-:S07]  /*0b70*/  MOV R4, R27 ;  /* 0x0000001b00047202 */ /* 0x000fce0000000f00 */
.L_x_14:
[----:B------:R-:W-:Y:S05]  /*0b80*/  BSYNC.RECONVERGENT B4 ;  /* 0x0000000000047941 */ /* 0x000fea0003800200 */
.L_x_13:
[CC--:B------:R-:W-:Y:S01]  /*0b90*/  FMUL R0, R7.reuse, R4.reuse ;  /* 0x0000000407007220 */ /* 0x0c0fe20000400000 */
[----:B------:R-:W-:Y:S03]  /*0ba0*/  BSSY.RECONVERGENT B3, `(.L_x_15) ;  /* 0x0000032000037945 */ /* 0x000fe60003800200 */
[----:B------:R-:W0:Y:S01]  /*0bb0*/  FRND R5, R0 ;  /* 0x0000000000057307 */ /* 0x000e220000201000 */
[-C--:B------:R-:W-:Y:S01]  /*0bc0*/  FFMA R25, R7, R4.reuse, -R0 ;  /* 0x0000000407197223 */ /* 0x080fe20000000800 */
[C---:B------:R-:W-:Y:S02]  /*0bd0*/  FSETP.GT.AND P2, PT, |R0|.reuse, 152, PT ;  /* 0x431800000000780b */ /* 0x040fe40003f44200 */
[----:B------:R-:W-:Y:S01]  /*0be0*/  FSETP.GEU.AND P3, PT, R0, RZ, PT ;  /* 0x000000ff0000720b */ /* 0x000fe20003f6e000 */
[----:B------:R-:W-:-:S03]  /*0bf0*/  FFMA R24, R6, R4, R25 ;  /* 0x0000000406187223 */ /* 0x000fc60000000019 */
[----:B------:R2:W3:Y:S01]  /*0c00*/  F2I.NTZ R26, R0 ;  /* 0x00000000001a7305 */ /* 0x0004e20000203100 */
[----:B0-----:R-:W-:Y:S01]  /*0c10*/  FADD R25, R0, -R5 ;  /* 0x8000000500197221 */ /* 0x001fe20000000000 */
[----:B------:R-:W-:Y:S01]  /*0c20*/  FSETP.GT.AND P1, PT, R5, RZ, PT ;  /* 0x000000ff0500720b */ /* 0x000fe20003f24000 */
[----:B--2---:R-:W-:Y:S02]  /*0c30*/  IMAD.MOV.U32 R0, RZ, RZ, 0x3f800000 ;  /* 0x3f800000ff007424 */ /* 0x004fe400078e00ff */
[----:B------:R-:W-:Y:S01]  /*0c40*/  FADD R24, R24, R25 ;  /* 0x0000001918187221 */ /* 0x000fe20000000000 */
[----:B------:R-:W-:Y:S01]  /*0c50*/  IMAD.MOV.U32 R25, RZ, RZ, 0x391fcb8e ;  /* 0x391fcb8eff197424 */ /* 0x000fe200078e00ff */
[----:B------:R-:W-:Y:S02]  /*0c60*/  SEL R5, RZ, 0x83000000, P1 ;  /* 0x83000000ff057807 */ /* 0x000fe40000800000 */
[----:B------:R-:W-:Y:S01]  /*0c70*/  FSETP.NEU.AND P1, PT, R4, RZ, PT ;  /* 0x000000ff0400720b */ /* 0x000fe20003f2d000 */
[----:B------:R-:W-:Y:S01]  /*0c80*/  FFMA R25, R24, R25, 0.0013391353422775864601 ;  /* 0x3aaf85ed18197423 */ /* 0x000fe20000000019 */
[----:B---3--:R-:W-:-:S02]  /*0c90*/  LEA R26, R26, -R5, 0x17 ;  /* 0x800000051a1a7211 */ /* 0x008fc400078eb8ff */
[----:B------:R-:W-:Y:S01]  /*0ca0*/  FSETP.EQ.OR P1, PT, R8, 1, !P1 ;  /* 0x3f8000000800780b */ /* 0x000fe20004f22400 */
[----:B------:R-:W-:-:S04]  /*0cb0*/  FFMA R25, R24, R25, 0.0096188392490148544312 ;  /* 0x3c1d985618197423 */ /* 0x000fc80000000019 */
[----:B------:R-:W-:-:S04]  /*0cc0*/  FFMA R25, R24, R25, 0.055503588169813156128 ;  /* 0x3d6357bb18197423 */ /* 0x000fc80000000019 */
[----:B------:R-:W-:-:S04]  /*0cd0*/  FFMA R25, R24, R25, 0.24022644758224487305 ;  /* 0x3e75fdec18197423 */ /* 0x000fc80000000019 */
[----:B------:R-:W-:-:S04]  /*0ce0*/  FFMA R25, R24, R25, 0.69314718246459960938 ;  /* 0x3f31721818197423 */ /* 0x000fc80000000019 */
[----:B------:R-:W-:Y:S01]  /*0cf0*/  FFMA R25, R24, R25, 1 ;  /* 0x3f80000018197423 */ /* 0x000fe20000000019 */
[----:B------:R-:W-:-:S04]  /*0d00*/  VIADD R24, R5, 0x7f000000 ;  /* 0x7f00000005187836 */ /* 0x000fc80000000000 */
[----:B------:R-:W-:Y:S01]  /*0d10*/  FMUL R25, R25, R24 ;  /* 0x0000001819197220 */ /* 0x000fe20000400000 */
[----:B------:R-:W-:-:S03]  /*0d20*/  FMUL R24, R4, 0.5 ;  /* 0x3f00000004187820 */ /* 0x000fc60000400000 */
[----:B------:R-:W-:Y:S01]  /*0d30*/  FMUL R25, R25, R26 ;  /* 0x0000001a19197220 */ /* 0x000fe20000400000 */
[----:B------:R-:W-:Y:S02]  /*0d40*/  @P2 FSEL R25, RZ, +INF , !P3 ;  /* 0x7f800000ff192808 */ /* 0x000fe40005800000 */
[----:B------:R-:W0:Y:S02]  /*0d50*/  FRND.TRUNC R24, R24 ;  /* 0x0000001800187307 */ /* 0x000e24000020d000 */
[----:B0-----:R-:W-:Y:S01]  /*0d60*/  FADD R5, R24, R24 ;  /* 0x0000001818057221 */ /* 0x001fe20000000000 */
[----:B------:R-:W-:Y:S06]  /*0d70*/  @P1 BRA `(.L_x_16) ;  /* 0x0000000000501947 */ /* 0x000fec0003800000 */
[----:B------:R-:W-:-:S04]  /*0d80*/  FSETP.NAN.AND P1, PT, |R4|, |R4|, PT ;  /* 0x400000040400720b */ /* 0x000fc80003f28200 */
[----:B------:R-:W-:-:S13]  /*0d90*/  FSETP.NUM.AND P1, PT, |R8|, |R8|, !P1 ;  /* 0x400000080800720b */ /* 0x000fda0004f27200 */
[----:B------:R-:W-:Y:S01]  /*0da0*/  @!P1 FADD R0, R8, R4 ;  /* 0x0000000408009221 */ /* 0x000fe20000000000 */
[----:B------:R-:W-:Y:S06]  /*0db0*/  @!P1 BRA `(.L_x_16) ;  /* 0x0000000000409947 */ /* 0x000fec0003800000 */
[----:B------:R-:W-:Y:S01]  /*0dc0*/  FADD R24, -R5, R4 ;  /* 0x0000000405187221 */ /* 0x000fe20000000100 */
[----:B------:R-:W-:Y:S02]  /*0dd0*/  @P0 FSETP.GEU.AND P1, PT, R4, RZ, PT ;  /* 0x000000ff0400020b */ /* 0x000fe40003f2e000 */
[----:B------:R-:W-:Y:S02]  /*0de0*/  @P0 LOP3.LUT R0, R19, 0x7f800000, RZ, 0x3c, !PT ;  /* 0x7f80000013000812 */ /* 0x000fe400078e3cff */
[----:B------:R-:W-:Y:S02]  /*0df0*/  FSETP.NEU.AND P2, PT, |R24|, 1, P0 ;  /* 0x3f8000001800780b */ /* 0x000fe4000074d200 */
[----:B------:R-:W-:-:S11]  /*0e00*/  @P0 SEL R0, R0, R19, !P1 ;  /* 0x0000001300000207 */ /* 0x000fd60004800000 */
[----:B------:R-:W-:Y:S01]  /*0e10*/  @P2 LOP3.LUT R0, R0, 0x7fffffff, RZ, 0xc0, !PT ;  /* 0x7fffffff00002812 */ /* 0x000fe200078ec0ff */
[----:B------:R-:W-:Y:S06]  /*0e20*/  @P0 BRA `(.L_x_16) ;  /* 0x0000000000240947 */ /* 0x000fec0003800000 */
[----:B------:R-:W-:-:S04]  /*0e30*/  FSETP.NEU.AND P1, PT, |R4|, +INF , PT ;  /* 0x7f8000000400780b */ /* 0x000fc80003f2d200 */
[----:B------:R-:W-:-:S04]  /*0e40*/  FSETP.EQ.AND P1, PT, R8, -1, !P1 ;  /* 0xbf8000000800780b */ /* 0x000fc80004f22000 */
[----:B------:R-:W-:Y:S02]  /*0e50*/  FSETP.GEU.OR P2, PT, R8, RZ, P1 ;  /* 0x000000ff0800720b */ /* 0x000fe40000f4e400 */
[----:B------:R-:W-:-:S11]  /*0e60*/  FSEL R0, R25, 1, !P1 ;  /* 0x3f80000019007808 */ /* 0x000fd60004800000 */
[----:B------:R-:W0:Y:S01]  /*0e70*/  @!P2 FRND.FLOOR R5, R4 ;  /* 0x000000040005a307 */ /* 0x000e220000205000 */
[----:B------:R-:W-:Y:S02]  /*0e80*/  @!P2 FSETP.NEU.AND P4, PT, |R24|, 1, PT ;  /* 0x3f8000001800a80b */ /* 0x000fe40003f8d200 */
[----:B0-----:R-:W-:Y:S02]  /*0e90*/  @!P2 FSETP.NEU.AND P3, PT, R4, R5, PT ;  /* 0x000000050400a20b */ /* 0x001fe40003f6d000 */
[----:B------:R-:W-:-:S04]  /*0ea0*/  @!P2 FSEL R5, R25, -R25, P4 ;  /* 0x800000191905a208 */ /* 0x000fc80002000000 */
[----:B------:R-:W-:-:S07]  /*0eb0*/  @!P2 FSEL R0, R5, +QNAN , !P3 ;  /* 0x7fffffff0500a808 */ /* 0x000fce0005800000 */
.L_x_16:
[----:B------:R-:W-:Y:S05]  /*0ec0*/  BSYNC.RECONVERGENT B3 ;  /* 0x0000000000037941 */ /* 0x000fea0003800200 */
.L_x_15:
[----:B-1----:R-:W-:-:S05]  /*0ed0*/  FMUL R23, R23, R0 ;  /* 0x0000000017177220 */ /* 0x002fca0000400000 */
[----:B------:R1:W-:Y:S01]  /*0ee0*/  REDG.E.ADD.F32.FTZ.RN.STRONG.GPU desc[UR6][R2.64], R23 ;  /* 0x00000017020079a6 */ /* 0x0003e2000c12f306 */
[----:B------:R-:W-:Y:S05]  /*0ef0*/  BRA `(.L_x_12) ;  /* 0x00000000000c7947 */ /* 0x000fea0003800000 */
.L_x_10:
[----:B------:R-:W0:Y:S02]  /*0f00*/  LDS R0, [R9+0x18] ;  /* 0x0000180009007984 */ /* 0x000e240000000800 */
[----:B0-----:R-:W-:-:S05]  /*0f10*/  FMUL R5, R21, R0 ;  /* 0x0000000015057220 */ /* 0x001fca0000400000 */
[----:B------:R0:W-:Y:S02]  /*0f20*/  REDG.E.ADD.F32.FTZ.RN.STRONG.GPU desc[UR6][R2.64], R5 ;  /* 0x00000005020079a6 */ /* 0x0001e4000c12f306 */
.L_x_12:
[----:B------:R-:W-:Y:S05]  /*0f30*/  BSYNC.RECONVERGENT B0 ;  /* 0x0000000000007941 */ /* 0x000fea0003800200 */
.L_x_9:
[C---:B------:R-:W-:Y:S01]  /*0f40*/  IADD3 R20, PT, PT, R13.reuse, R20, RZ ;  /* 0x000000140d147210 */ /* 0x040fe20007ffe0ff */
[C---:B------:R-:W-:Y:S01]  /*0f50*/  IMAD R22, R13.reuse, 0x4, R22 ;  /* 0x000000040d167824 */ /* 0x040fe200078e0216 */
[----:B------:R-:W-:Y:S02]  /*0f60*/  LEA R18, R13, R18, 0x1 ;  /* 0x000000120d127211 */ /* 0x000fe400078e08ff */
[----:B------:R-:W-:-:S13]  /*0f70*/  ISETP.GE.U32.AND P1, PT, R20, 0x8, PT ;  /* 0x000000081400780c */ /* 0x000fda0003f26070 */
[----:B------:R-:W-:Y:S05]  /*0f80*/  @!P1 BRA `(.L_x_17) ;  /* 0xfffffff800989947 */ /* 0x000fea000383ffff */
.L_x_8:
[----:B------:R-:W-:Y:S05]  /*0f90*/  BSYNC B1 ;  /* 0x0000000000017941 */ /* 0x000fea0003800000 */
.L_x_7:
[----:B------:R-:W-:-:S05]  /*0fa0*/  IMAD.IADD R10, R15, 0x1, R10 ;  /* 0x000000010f0a7824 */ /* 0x000fca00078e020a */
[----:B------:R-:W-:-:S13]  /*0fb0*/  ISETP.GE.U32.AND P0, PT, R10, 0x4, PT ;  /* 0x000000040a00780c */ /* 0x000fda0003f06070 */
[----:B------:R-:W-:Y:S05]  /*0fc0*/  @!P0 BRA `(.L_x_18) ;  /* 0xfffffff400308947 */ /* 0x000fea000383ffff */
.L_x_6:
[----:B------:R-:W-:Y:S05]  /*0fd0*/  BSYNC B2 ;  /* 0x0000000000027941 */ /* 0x000fea0003800000 */
.L_x_5:
[----:B------:R-:W-:-:S04]  /*0fe0*/  IADD3 R17, PT, PT, R12, R17, RZ ;  /* 0x000000110c117210 */ /* 0x000fc80007ffe0ff */
[----:B------:R-:W-:-:S13]  /*0ff0*/  ISETP.GE.AND P0, PT, R17, 0x4, PT ;  /* 0x000000041100780c */ /* 0x000fda0003f06270 */
[----:B------:R-:W-:Y:S05]  /*1000*/  @!P0 BRA `(.L_x_19) ;  /* 0xfffffff400008947 */ /* 0x000fea000383ffff */
[----:B------:R-:W-:Y:S05]  /*1010*/  EXIT ;  /* 0x000000000000794d */ /* 0x000fea0003800000 */
        .weak           $__internal_0_$__cuda_sm3x_div_rn_noftz_f32_slowpath
        .type           $__internal_0_$__cuda_sm3x_div_rn_noftz_f32_slowpath,@function
        .size           $__internal_0_$__cuda_sm3x_div_rn_noftz_f32_slowpath,(.L_x_33 - $__internal_0_$__cuda_sm3x_div_rn_noftz_f32_slowpath)
$__internal_0_$__cuda_sm3x_div_rn_noftz_f32_slowpath:
[----:B------:R-:W-:Y:S01]  /*1020*/  SHF.R.U32.HI R5, RZ, 0x17, R0 ;  /* 0x00000017ff057819 */ /* 0x000fe20000011600 */
[----:B------:R-:W-:Y:S04]  /*1030*/  BSSY.RECONVERGENT B3, `(.L_x_20) ;  /* 0x000005c000037945 */ /* 0x000fe80003800200 */
[----:B------:R-:W-:Y:S01]  /*1040*/  BSSY.RELIABLE B5, `(.L_x_21) ;  /* 0x000001a000057945 */ /* 0x000fe20003800100 */
[----:B------:R-:W-:Y:S02]  /*1050*/  MOV R26, R0 ;  /* 0x00000000001a7202 */ /* 0x000fe40000000f00 */
[----:B------:R-:W-:-:S05]  /*1060*/  LOP3.LUT R5, R5, 0xff, RZ, 0xc0, !PT ;  /* 0x000000ff05057812 */ /* 0x000fca00078ec0ff */
[----:B------:R-:W-:-:S05]  /*1070*/  VIADD R27, R5, 0xffffffff ;  /* 0xffffffff051b7836 */ /* 0x000fca0000000000 */
[----:B------:R-:W-:-:S13]  /*1080*/  ISETP.GT.U32.OR P1, PT, R27, 0xfd, !PT ;  /* 0x000000fd1b00780c */ /* 0x000fda0007f24470 */
[----:B------:R-:W-:Y:S01]  /*1090*/  @!P1 IMAD.MOV.U32 R24, RZ, RZ, RZ ;  /* 0x000000ffff189224 */ /* 0x000fe200078e00ff */
[----:B------:R-:W-:Y:S06]  /*10a0*/  @!P1 BRA `(.L_x_22) ;  /* 0x00000000004c9947 */ /* 0x000fec0003800000 */
[----:B------:R-:W-:-:S13]  /*10b0*/  FSETP.GTU.FTZ.AND P1, PT, |R0|, +INF , PT ;  /* 0x7f8000000000780b */ /* 0x000fda0003f3c200 */
[----:B------:R-:W-:Y:S05]  /*10c0*/  @P1 BREAK.RELIABLE B5 ;  /* 0x0000000000051942 */ /* 0x000fea0003800100 */
[----:B------:R-:W-:Y:S05]  /*10d0*/  @P1 BRA `(.L_x_23) ;  /* 0x0000000400401947 */ /* 0x000fea0003800000 */
[----:B------:R-:W-:-:S05]  /*10e0*/  HFMA2 R25, -RZ, RZ, 2.125, 0 ;  /* 0x40400000ff197431 */ /* 0x000fca00000001ff */
[----:B------:R-:W-:-:S13]  /*10f0*/  LOP3.LUT P1, RZ, R25, 0x7fffffff, R26, 0xc8, !PT ;  /* 0x7fffffff19ff7812 */ /* 0x000fda000782c81a */
[----:B------:R-:W-:Y:S05]  /*1100*/  @!P1 BREAK.RELIABLE B5 ;  /* 0x0000000000059942 */ /* 0x000fea0003800100 */
[----:B------:R-:W-:Y:S05]  /*1110*/  @!P1 BRA `(.L_x_24) ;  /* 0x0000000400289947 */ /* 0x000fea0003800000 */
[----:B------:R-:W-:-:S13]  /*1120*/  LOP3.LUT P1, RZ, R26, 0x7fffffff, RZ, 0xc0, !PT ;  /* 0x7fffffff1aff7812 */ /* 0x000fda000782c0ff */
[----:B------:R-:W-:Y:S05]  /*1130*/  @!P1 BREAK.RELIABLE B5 ;  /* 0x0000000000059942 */ /* 0x000fea0003800100 */
[----:B------:R-:W-:Y:S05]  /*1140*/  @!P1 BRA `(.L_x_25) ;  /* 0x0000000400149947 */ /* 0x000fea0003800000 */
[----:B------:R-:W-:Y:S02]  /*1150*/  FSETP.NEU.FTZ.AND P2, PT, |R0|, +INF , PT ;  /* 0x7f8000000000780b */ /* 0x000fe40003f5d200 */
[----:B------:R-:W-:-:S04]  /*1160*/  LOP3.LUT P1, RZ, R25, 0x7fffffff, RZ, 0xc0, !PT ;  /* 0x7fffffff19ff7812 */ /* 0x000fc8000782c0ff */
[----:B------:R-:W-:-:S13]  /*1170*/  PLOP3.LUT P1, PT, P2, P1, PT, 0x2f, 0xf2 ;  /* 0x0000000000f2781c */ /* 0x000fda0001722577 */
[----:B------:R-:W-:Y:S05]  /*1180*/  @P1 BREAK.RELIABLE B5 ;  /* 0x0000000000051942 */ /* 0x000fea0003800100 */
[----:B------:R-:W-:Y:S05]  /*1190*/  @P1 BRA `(.L_x_26) ;  /* 0x0000000000f41947 */ /* 0x000fea0003800000 */
[----:B------:R-:W-:-:S13]  /*11a0*/  ISETP.GE.AND P1, PT, R27, RZ, PT ;  /* 0x000000ff1b00720c */ /* 0x000fda0003f26270 */
[----:B------:R-:W-:Y:S02]  /*11b0*/  @P1 IMAD.MOV.U32 R24, RZ, RZ, RZ ;  /* 0x000000ffff181224 */ /* 0x000fe400078e00ff */
[----:B------:R-:W-:Y:S01]  /*11c0*/  @!P1 FFMA R26, R0, 1.84467440737095516160e+19, RZ ;  /* 0x5f800000001a9823 */ /* 0x000fe200000000ff */
[----:B------:R-:W-:-:S07]  /*11d0*/  @!P1 MOV R24, 0xffffffc0 ;  /* 0xffffffc000189802 */ /* 0x000fce0000000f00 */
.L_x_22:
[----:B------:R-:W-:Y:S05]  /*11e0*/  BSYNC.RELIABLE B5 ;  /* 0x0000000000057941 */ /* 0x000fea0003800100 */
.L_x_21:
[----:B------:R-:W-:Y:S01]  /*11f0*/  UMOV UR4, 0x40400000 ;  /* 0x4040000000047882 */ /* 0x000fe20000000000 */
[----:B------:R-:W-:Y:S01]  /*1200*/  VIADD R27, R5, 0xffffff81 ;  /* 0xffffff81051b7836 */ /* 0x000fe20000000000 */
[----:B------:R-:W-:Y:S01]  /*1210*/  UIADD3 UR4, UPT, UPT, UR4, -0x800000, URZ ;  /* 0xff80000004047890 */ /* 0x000fe2000fffe0ff */
[----:B------:R-:W-:Y:S05]  /*1220*/  BSSY.RECONVERGENT B5, `(.L_x_27) ;  /* 0x0000033000057945 */ /* 0x000fea0003800200 */
[----:B------:R-:W-:-:S03]  /*1230*/  FADD.FTZ R25, -RZ, -UR4 ;  /* 0x80000004ff197e21 */ /* 0x000fc60008010100 */
[----:B------:R-:W0:Y:S02]  /*1240*/  MUFU.RCP R0, UR4 ;  /* 0x0000000400007d08 */ /* 0x000e240008001000 */
[----:B0-----:R-:W-:-:S04]  /*1250*/  FFMA R5, R0, R25, 1 ;  /* 0x3f80000000057423 */ /* 0x001fc80000000019 */
[----:B------:R-:W-:Y:S01]  /*1260*/  FFMA R5, R0, R5, R0 ;  /* 0x0000000500057223 */ /* 0x000fe20000000000 */
[----:B------:R-:W-:Y:S01]  /*1270*/  IMAD R0, R27, -0x800000, R26 ;  /* 0xff8000001b007824 */ /* 0x000fe200078e021a */
[----:B------:R-:W-:-:S03]  /*1280*/  IADD3 R26, PT, PT, R24, -0x1, R27 ;  /* 0xffffffff181a7810 */ /* 0x000fc60007ffe01b */
[----:B------:R-:W-:-:S04]  /*1290*/  FFMA R24, R0, R5, RZ ;  /* 0x0000000500187223 */ /* 0x000fc800000000ff */
[----:B------:R-:W-:-:S04]  /*12a0*/  FFMA R27, R25, R24, R0 ;  /* 0x00000018191b7223 */ /* 0x000fc80000000000 */
[----:B------:R-:W-:-:S04]  /*12b0*/  FFMA R24, R5, R27, R24 ;  /* 0x0000001b05187223 */ /* 0x000fc80000000018 */
[----:B------:R-:W-:-:S04]  /*12c0*/  FFMA R25, R25, R24, R0 ;  /* 0x0000001819197223 */ /* 0x000fc80000000000 */
[----:B------:R-:W-:-:S05]  /*12d0*/  FFMA R27, R5, R25, R24 ;  /* 0x00000019051b7223 */ /* 0x000fca0000000018 */
[----:B------:R-:W-:-:S04]  /*12e0*/  SHF.R.U32.HI R0, RZ, 0x17, R27 ;  /* 0x00000017ff007819 */ /* 0x000fc8000001161b */
[----:B------:R-:W-:-:S04]  /*12f0*/  LOP3.LUT R29, R0, 0xff, RZ, 0xc0, !PT ;  /* 0x000000ff001d7812 */ /* 0x000fc800078ec0ff */
[----:B------:R-:W-:-:S05]  /*1300*/  IADD3 R0, PT, PT, R29, R26, RZ ;  /* 0x0000001a1d007210 */ /* 0x000fca0007ffe0ff */
[----:B------:R-:W-:-:S05]  /*1310*/  VIADD R28, R0, 0xffffffff ;  /* 0xffffffff001c7836 */ /* 0x000fca0000000000 */
[----:B------:R-:W-:-:S13]  /*1320*/  ISETP.GE.U32.AND P1, PT, R28, 0xfe, PT ;  /* 0x000000fe1c00780c */ /* 0x000fda0003f26070 */
[----:B------:R-:W-:Y:S05]  /*1330*/  @!P1 BRA `(.L_x_28) ;  /* 0x0000000000809947 */ /* 0x000fea0003800000 */
[----:B------:R-:W-:-:S13]  /*1340*/  ISETP.GT.AND P1, PT, R0, 0xfe, PT ;  /* 0x000000fe0000780c */ /* 0x000fda0003f24270 */
[----:B------:R-:W-:Y:S05]  /*1350*/  @P1 BRA `(.L_x_29) ;  /* 0x00000000006c1947 */ /* 0x000fea0003800000 */
[----:B------:R-:W-:-:S13]  /*1360*/  ISETP.GE.AND P1, PT, R0, 0x1, PT ;  /* 0x000000010000780c */ /* 0x000fda0003f26270 */
[----:B------:R-:W-:Y:S05]  /*1370*/  @P1 BRA `(.L_x_30) ;  /* 0x0000000000741947 */ /* 0x000fea0003800000 */
[----:B------:R-:W-:Y:S02]  /*1380*/  ISETP.GE.AND P1, PT, R0, -0x18, PT ;  /* 0xffffffe80000780c */ /* 0x000fe40003f26270 */
[----:B------:R-:W-:-:S11]  /*1390*/  LOP3.LUT R27, R27, 0x80000000, RZ, 0xc0, !PT ;  /* 0x800000001b1b7812 */ /* 0x000fd600078ec0ff */
[----:B------:R-:W-:Y:S05]  /*13a0*/  @!P1 BRA `(.L_x_30) ;  /* 0x0000000000689947 */ /* 0x000fea0003800000 */
[CCC-:B------:R-:W-:Y:S01]  /*13b0*/  FFMA.RP R26, R5.reuse, R25.reuse, R24.reuse ;  /* 0x00000019051a7223 */ /* 0x1c0fe20000008018 */
[CCC-:B------:R-:W-:Y:S01]  /*13c0*/  FFMA.RM R29, R5.reuse, R25.reuse, R24.reuse ;  /* 0x00000019051d7223 */ /* 0x1c0fe20000004018 */
[----:B------:R-:W-:Y:S01]  /*13d0*/  FFMA.RZ R5, R5, R25, R24 ;  /* 0x0000001905057223 */ /* 0x000fe2000000c018 */
[C---:B------:R-:W-:Y:S02]  /*13e0*/  IADD3 R24, PT, PT, R0.reuse, 0x20, RZ ;  /* 0x0000002000187810 */ /* 0x040fe40007ffe0ff */
[C---:B------:R-:W-:Y:S02]  /*13f0*/  ISETP.NE.AND P3, PT, R0.reuse, RZ, PT ;  /* 0x000000ff0000720c */ /* 0x040fe40003f65270 */
[----:B------:R-:W-:Y:S02]  /*1400*/  LOP3.LUT R5, R5, 0x7fffff, RZ, 0xc0, !PT ;  /* 0x007fffff05057812 */ /* 0x000fe400078ec0ff */
[----:B------:R-:W-:Y:S01]  /*1410*/  ISETP.NE.AND P2, PT, R0, RZ, PT ;  /* 0x000000ff0000720c */ /* 0x000fe20003f45270 */
[----:B------:R-:W-:Y:S01]  /*1420*/  IMAD.MOV R0, RZ, RZ, -R0 ;  /* 0x000000ffff007224 */ /* 0x000fe200078e0a00 */
[----:B------:R-:W-:-:S02]  /*1430*/  LOP3.LUT R5, R5, 0x800000, RZ, 0xfc, !PT ;  /* 0x0080000005057812 */ /* 0x000fc400078efcff */
[----:B------:R-:W-:Y:S02]  /*1440*/  FSETP.NEU.FTZ.AND P1, PT, R26, R29, PT ;  /* 0x0000001d1a00720b */ /* 0x000fe40003f3d000 */
[----:B------:R-:W-:Y:S02]  /*1450*/  SHF.L.U32 R24, R5, R24, RZ ;  /* 0x0000001805187219 */ /* 0x000fe400000006ff */
[----:B------:R-:W-:Y:S02]  /*1460*/  SEL R0, R0, RZ, P3 ;  /* 0x000000ff00007207 */ /* 0x000fe40001800000 */
[----:B------:R-:W-:Y:S02]  /*1470*/  ISETP.NE.AND P2, PT, R24, RZ, P2 ;  /* 0x000000ff1800720c */ /* 0x000fe40001745270 */
[----:B------:R-:W-:Y:S02]  /*1480*/  SHF.R.U32.HI R0, RZ, R0, R5 ;  /* 0x00000000ff007219 */ /* 0x000fe40000011605 */
[----:B------:R-:W-:-:S02]  /*1490*/  PLOP3.LUT P1, PT, P1, P2, PT, 0xf8, 0x8f ;  /* 0x00000000008f781c */ /* 0x000fc40000f25f70 */
[----:B------:R-:W-:Y:S02]  /*14a0*/  SHF.R.U32.HI R24, RZ, 0x1, R0 ;  /* 0x00000001ff187819 */ /* 0x000fe40000011600 */
[----:B------:R-:W-:-:S04]  /*14b0*/  SEL R5, RZ, 0x1, !P1 ;  /* 0x00000001ff057807 */ /* 0x000fc80004800000 */
[----:B------:R-:W-:-:S04]  /*14c0*/  LOP3.LUT R5, R5, 0x1, R24, 0xf8, !PT ;  /* 0x0000000105057812 */ /* 0x000fc800078ef818 */
[----:B------:R-:W-:-:S04]  /*14d0*/  LOP3.LUT R5, R5, R0, RZ, 0xc0, !PT ;  /* 0x0000000005057212 */ /* 0x000fc800078ec0ff */
[----:B------:R-:W-:-:S04]  /*14e0*/  IADD3 R24, PT, PT, R24, R5, RZ ;  /* 0x0000000518187210 */ /* 0x000fc80007ffe0ff */
[----:B------:R-:W-:Y:S01]  /*14f0*/  LOP3.LUT R27, R24, R27, RZ, 0xfc, !PT ;  /* 0x0000001b181b7212 */ /* 0x000fe200078efcff */
[----:B------:R-:W-:Y:S06]  /*1500*/  BRA `(.L_x_30) ;  /* 0x0000000000107947 */ /* 0x000fec0003800000 */
.L_x_29:
[----:B------:R-:W-:-:S04]  /*1510*/  LOP3.LUT R27, R27, 0x80000000, RZ, 0xc0, !PT ;  /* 0x800000001b1b7812 */ /* 0x000fc800078ec0ff */
[----:B------:R-:W-:Y:S01]  /*1520*/  LOP3.LUT R27, R27, 0x7f800000, RZ, 0xfc, !PT ;  /* 0x7f8000001b1b7812 */ /* 0x000fe200078efcff */
[----:B------:R-:W-:Y:S06]  /*1530*/  BRA `(.L_x_30) ;  /* 0x0000000000047947 */ /* 0x000fec0003800000 */
.L_x_28:
[----:B------:R-:W-:-:S07]  /*1540*/  IMAD R27, R26, 0x800000, R27 ;  /* 0x008000001a1b7824 */ /* 0x000fce00078e021b */
.L_x_30:
[----:B------:R-:W-:Y:S05]  /*1550*/  BSYNC.RECONVERGENT B5 ;  /* 0x0000000000057941 */ /* 0x000fea0003800200 */
.L_x_27:
[----:B------:R-:W-:Y:S05]  /*1560*/  BRA `(.L_x_31) ;  /* 0x0000000000207947 */ /* 0x000fea0003800000 */
.L_x_26:
[----:B------:R-:W-:-:S04]  /*1570*/  LOP3.LUT R25, R25, 0x80000000, R26, 0x48, !PT ;  /* 0x8000000019197812 */ /* 0x000fc800078e481a */
[----:B------:R-:W-:Y:S01]  /*1580*/  LOP3.LUT R27, R25, 0x7f800000, RZ, 0xfc, !PT ;  /* 0x7f800000191b7812 */ /* 0x000fe200078efcff */
[----:B------:R-:W-:Y:S06]  /*1590*/  BRA `(.L_x_31) ;  /* 0x0000000000147947 */ /* 0x000fec0003800000 */
.L_x_25:
[----:B------:R-:W-:Y:S01]  /*15a0*/  LOP3.LUT R27, R25, 0x80000000, R26, 0x48, !PT ;  /* 0x80000000191b7812 */ /* 0x000fe200078e481a */
[----:B------:R-:W-:Y:S06]  /*15b0*/  BRA `(.L_x_31) ;  /* 0x00000000000c7947 */ /* 0x000fec0003800000 */
.L_x_24:
[----:B------:R-:W0:Y:S01]  /*15c0*/  MUFU.RSQ R27, -QNAN ;  /* 0xffc00000001b7908 */ /* 0x000e220000001400 */
[----:B------:R-:W-:Y:S05]  /*15d0*/  BRA `(.L_x_31) ;  /* 0x0000000000047947 */ /* 0x000fea0003800000 */
.L_x_23:
[----:B------:R-:W-:-:S07]  /*15e0*/  FADD.FTZ R27, R0, 3 ;  /* 0x40400000001b7421 */ /* 0x000fce0000010000 */
.L_x_31:
[----:B------:R-:W-:Y:S05]  /*15f0*/  BSYNC.RECONVERGENT B3 ;  /* 0x0000000000037941 */ /* 0x000fea0003800200 */
.L_x_20:
[----:B------:R-:W-:-:S04]  /*1600*/  HFMA2 R5, -RZ, RZ, 0, 0 ;  /* 0x00000000ff057431 */ /* 0x000fc800000001ff */
[----:B0-----:R-:W-:Y:S05]  /*1610*/  RET.REL.NODEC R4 `(_Z4execIfLi4ELi4ELi8EEvPT_) ;  /* 0xffffffe804787950 */ /* 0x001fea0003c3ffff */
.L_x_32:
[----:B------:R-:W-:-:S00]  /*1620*/  BRA `(.L_x_32) ;  /* 0xfffffffc00fc7947 */ /* 0x000fc0000383ffff */
[----:B------:R-:W-:-:S00]  /*1630*/  NOP ;  /* 0x0000000000007918 */ /* 0x000fc00000000000 */
        /* <DEDUP_REMOVED lines=12> */
.L_x_33:


//--------------------- .nv.shared._Z4execIfLi4ELi4ELi8EEvPT_ --------------------------
	.section	.nv.shared._Z4execIfLi4ELi4ELi8EEvPT_,"aw",@nobits
	.sectionflags	@""
	.align	4
.nv.shared._Z4execIfLi4ELi4ELi8EEvPT_:
	.zero		1168


//--------------------- .nv.shared.reserved.0     --------------------------
	.section	.nv.shared.reserved.0,"aw",@nobits
	.weak		__nv_reservedSMEM_offset_0_alias
	.size		__nv_reservedSMEM_offset_0_alias, 0, 64
	.other		__nv_reservedSMEM_offset_0_alias,@"STO_CUDA_RESERVED_SHARED STV_DEFAULT"
__nv_reservedSMEM_offset_0_alias:
	.zero		0
	.zero		64


//--------------------- .nv.constant0._Z4execIfLi4ELi4ELi8EEvPT_ --------------------------
	.section	.nv.constant0._Z4execIfLi4ELi4ELi8EEvPT_,"a",@progbits
	.sectionflags	@""
	.align	4
.nv.constant0._Z4execIfLi4ELi4ELi8EEvPT_:
	.zero		904


//--------------------- SYMBOLS --------------------------

	.type		.nv.reservedSmem.offset0,@object
	.size		.nv.reservedSmem.offset0,0x4
	.type		.nv.reservedSmem.cap,@object
	.size		.nv.reservedSmem.cap,0x4
